//
// Generated by NVIDIA NVVM Compiler
//
// Compiler Build ID: CL-36424714
// Cuda compilation tools, release 13.0, V13.0.88
// Based on NVVM 20.0.0
//

.version 9.0
.target sm_100
.address_size 64

	// .globl	_Z16cuckooHashInsertPjS_jjjjjPi

.visible .entry _Z16cuckooHashInsertPjS_jjjjjPi(
	.param .u64 .ptr .align 1 _Z16cuckooHashInsertPjS_jjjjjPi_param_0,
	.param .u64 .ptr .align 1 _Z16cuckooHashInsertPjS_jjjjjPi_param_1,
	.param .u32 _Z16cuckooHashInsertPjS_jjjjjPi_param_2,
	.param .u32 _Z16cuckooHashInsertPjS_jjjjjPi_param_3,
	.param .u32 _Z16cuckooHashInsertPjS_jjjjjPi_param_4,
	.param .u32 _Z16cuckooHashInsertPjS_jjjjjPi_param_5,
	.param .u32 _Z16cuckooHashInsertPjS_jjjjjPi_param_6,
	.param .u64 .ptr .align 1 _Z16cuckooHashInsertPjS_jjjjjPi_param_7
)
{
	.reg .pred 	%p<11>;
	.reg .b32 	%r<95>;
	.reg .b64 	%rd<11>;

	ld.param.u64 	%rd3, [_Z16cuckooHashInsertPjS_jjjjjPi_param_0];
	ld.param.u64 	%rd4, [_Z16cuckooHashInsertPjS_jjjjjPi_param_1];
	ld.param.u32 	%r20, [_Z16cuckooHashInsertPjS_jjjjjPi_param_2];
	ld.param.u32 	%r16, [_Z16cuckooHashInsertPjS_jjjjjPi_param_3];
	ld.param.u32 	%r17, [_Z16cuckooHashInsertPjS_jjjjjPi_param_4];
	ld.param.u32 	%r18, [_Z16cuckooHashInsertPjS_jjjjjPi_param_5];
	ld.param.u32 	%r19, [_Z16cuckooHashInsertPjS_jjjjjPi_param_6];
	ld.param.u64 	%rd5, [_Z16cuckooHashInsertPjS_jjjjjPi_param_7];
	mov.u32 	%r21, %ctaid.x;
	mov.u32 	%r22, %ntid.x;
	mov.u32 	%r23, %tid.x;
	mad.lo.s32 	%r1, %r21, %r22, %r23;
	setp.ge.u32 	%p1, %r1, %r20;
	@%p1 bra 	$L__BB0_14;
	cvta.to.global.u64 	%rd6, %rd4;
	mul.wide.u32 	%rd7, %r1, 4;
	add.s64 	%rd1, %rd6, %rd7;
	setp.eq.s32 	%p2, %r19, 0;
	@%p2 bra 	$L__BB0_13;
	ld.global.u32 	%r92, [%rd1];
	cvta.to.global.u64 	%rd2, %rd3;
	mov.b32 	%r90, 0;
$L__BB0_3:
	mov.b32 	%r93, 0;
$L__BB0_4:
	mov.u32 	%r5, %r92;
	setp.eq.s32 	%p3, %r93, %r16;
	@%p3 bra 	$L__BB0_12;
	shr.u32 	%r7, %r5, 8;
	shr.u32 	%r8, %r5, 16;
	mov.b32 	%r94, 0;
	setp.eq.s32 	%p4, %r93, 2;
	@%p4 bra 	$L__BB0_10;
	setp.eq.s32 	%p5, %r93, 1;
	@%p5 bra 	$L__BB0_9;
	setp.ne.s32 	%p6, %r93, 0;
	@%p6 bra 	$L__BB0_11;
	cvt.s32.s8 	%r57, %r5;
	add.s32 	%r58, %r18, %r57;
	shl.b32 	%r59, %r58, 10;
	add.s32 	%r60, %r59, %r58;
	shr.u32 	%r61, %r60, 6;
	xor.b32  	%r62, %r61, %r60;
	cvt.s32.s8 	%r63, %r7;
	add.s32 	%r64, %r62, %r63;
	shl.b32 	%r65, %r64, 10;
	add.s32 	%r66, %r65, %r64;
	shr.u32 	%r67, %r66, 6;
	xor.b32  	%r68, %r67, %r66;
	cvt.s32.s8 	%r69, %r8;
	add.s32 	%r70, %r68, %r69;
	shl.b32 	%r71, %r70, 10;
	add.s32 	%r72, %r71, %r70;
	shr.u32 	%r73, %r72, 6;
	xor.b32  	%r74, %r73, %r72;
	shr.s32 	%r75, %r5, 24;
	add.s32 	%r76, %r74, %r75;
	shl.b32 	%r77, %r76, 10;
	add.s32 	%r78, %r77, %r76;
	shr.u32 	%r79, %r78, 6;
	xor.b32  	%r80, %r79, %r78;
	shl.b32 	%r81, %r80, 3;
	add.s32 	%r82, %r81, %r80;
	shr.u32 	%r83, %r82, 11;
	xor.b32  	%r84, %r83, %r82;
	shl.b32 	%r85, %r84, 15;
	add.s32 	%r86, %r85, %r84;
	rem.u32 	%r94, %r86, %r17;
	bra.uni 	$L__BB0_11;
$L__BB0_9:
	cvt.s32.s8 	%r44, %r5;
	xor.b32  	%r45, %r44, -2128831035;
	mul.lo.s32 	%r46, %r45, 16777619;
	cvt.s32.s8 	%r47, %r7;
	xor.b32  	%r48, %r46, %r47;
	mul.lo.s32 	%r49, %r48, 16777619;
	cvt.s32.s8 	%r50, %r8;
	xor.b32  	%r51, %r49, %r50;
	mul.lo.s32 	%r52, %r51, 16777619;
	shr.s32 	%r53, %r5, 24;
	xor.b32  	%r54, %r52, %r53;
	mul.lo.s32 	%r55, %r54, 16777619;
	xor.b32  	%r56, %r55, %r18;
	rem.u32 	%r94, %r56, %r17;
	bra.uni 	$L__BB0_11;
$L__BB0_10:
	mul.lo.s32 	%r27, %r5, -862048943;
	mul.lo.s32 	%r28, %r5, 380141568;
	shr.u32 	%r29, %r27, 17;
	or.b32  	%r30, %r29, %r28;
	mul.lo.s32 	%r31, %r30, 461845907;
	xor.b32  	%r32, %r31, %r18;
	shf.l.wrap.b32 	%r33, %r32, %r32, 13;
	mad.lo.s32 	%r34, %r33, 5, -430675100;
	shr.u32 	%r35, %r34, 16;
	xor.b32  	%r36, %r34, %r35;
	xor.b32  	%r37, %r36, 4;
	mul.lo.s32 	%r38, %r37, -2048144789;
	shr.u32 	%r39, %r38, 13;
	xor.b32  	%r40, %r39, %r38;
	mul.lo.s32 	%r41, %r40, -1028477387;
	shr.u32 	%r42, %r41, 16;
	xor.b32  	%r43, %r42, %r41;
	rem.u32 	%r94, %r43, %r17;
$L__BB0_11:
	mad.lo.s32 	%r87, %r93, %r17, %r94;
	mul.wide.u32 	%rd8, %r87, 4;
	add.s64 	%rd9, %rd2, %rd8;
	atom.global.exch.b32 	%r92, [%rd9], %r5;
	setp.eq.s32 	%p7, %r92, 0;
	setp.eq.s32 	%p8, %r92, %r5;
	or.pred  	%p9, %p7, %p8;
	add.s32 	%r93, %r93, 1;
	@%p9 bra 	$L__BB0_14;
	bra.uni 	$L__BB0_4;
$L__BB0_12:
	add.s32 	%r90, %r90, 1;
	setp.ne.s32 	%p10, %r90, %r19;
	mov.u32 	%r92, %r5;
	@%p10 bra 	$L__BB0_3;
$L__BB0_13:
	cvta.to.global.u64 	%rd10, %rd5;
	atom.global.exch.b32 	%r89, [%rd10], 1;
$L__BB0_14:
	ret;

}
	// .globl	_Z16cuckooHashLookupPjS_Pbjjjj
.visible .entry _Z16cuckooHashLookupPjS_Pbjjjj(
	.param .u64 .ptr .align 1 _Z16cuckooHashLookupPjS_Pbjjjj_param_0,
	.param .u64 .ptr .align 1 _Z16cuckooHashLookupPjS_Pbjjjj_param_1,
	.param .u64 .ptr .align 1 _Z16cuckooHashLookupPjS_Pbjjjj_param_2,
	.param .u32 _Z16cuckooHashLookupPjS_Pbjjjj_param_3,
	.param .u32 _Z16cuckooHashLookupPjS_Pbjjjj_param_4,
	.param .u32 _Z16cuckooHashLookupPjS_Pbjjjj_param_5,
	.param .u32 _Z16cuckooHashLookupPjS_Pbjjjj_param_6
)
{
	.reg .pred 	%p<7>;
	.reg .b16 	%rs<3>;
	.reg .b32 	%r<78>;
	.reg .b64 	%rd<15>;

	ld.param.u64 	%rd3, [_Z16cuckooHashLookupPjS_Pbjjjj_param_0];
	ld.param.u64 	%rd4, [_Z16cuckooHashLookupPjS_Pbjjjj_param_1];
	ld.param.u64 	%rd5, [_Z16cuckooHashLookupPjS_Pbjjjj_param_2];
	ld.param.u32 	%r15, [_Z16cuckooHashLookupPjS_Pbjjjj_param_3];
	ld.param.u32 	%r12, [_Z16cuckooHashLookupPjS_Pbjjjj_param_4];
	ld.param.u32 	%r13, [_Z16cuckooHashLookupPjS_Pbjjjj_param_5];
	ld.param.u32 	%r14, [_Z16cuckooHashLookupPjS_Pbjjjj_param_6];
	cvta.to.global.u64 	%rd1, %rd5;
	mov.u32 	%r16, %ctaid.x;
	mov.u32 	%r17, %ntid.x;
	mov.u32 	%r18, %tid.x;
	mad.lo.s32 	%r1, %r16, %r17, %r18;
	setp.ge.u32 	%p1, %r1, %r15;
	@%p1 bra 	$L__BB1_12;
	cvta.to.global.u64 	%rd6, %rd4;
	mul.wide.u32 	%rd7, %r1, 4;
	add.s64 	%rd8, %rd6, %rd7;
	ld.global.u32 	%r2, [%rd8];
	mul.lo.s32 	%r20, %r2, -862048943;
	mul.lo.s32 	%r21, %r2, 380141568;
	shr.u32 	%r22, %r20, 17;
	or.b32  	%r23, %r22, %r21;
	mul.lo.s32 	%r24, %r23, 461845907;
	xor.b32  	%r25, %r24, %r14;
	shf.l.wrap.b32 	%r26, %r25, %r25, 13;
	mad.lo.s32 	%r27, %r26, 5, -430675100;
	shr.u32 	%r28, %r27, 16;
	xor.b32  	%r29, %r27, %r28;
	xor.b32  	%r30, %r29, 4;
	mul.lo.s32 	%r31, %r30, -2048144789;
	shr.u32 	%r32, %r31, 13;
	xor.b32  	%r33, %r32, %r31;
	mul.lo.s32 	%r34, %r33, -1028477387;
	shr.u32 	%r35, %r34, 16;
	xor.b32  	%r3, %r35, %r34;
	cvt.s32.s8 	%r36, %r2;
	xor.b32  	%r37, %r36, -2128831035;
	mul.lo.s32 	%r38, %r37, 16777619;
	bfe.s32 	%r39, %r2, 8, 8;
	xor.b32  	%r40, %r38, %r39;
	mul.lo.s32 	%r41, %r40, 16777619;
	bfe.s32 	%r42, %r2, 16, 8;
	xor.b32  	%r43, %r41, %r42;
	mul.lo.s32 	%r44, %r43, 16777619;
	shr.s32 	%r45, %r2, 24;
	xor.b32  	%r46, %r44, %r45;
	mul.lo.s32 	%r47, %r46, 16777619;
	xor.b32  	%r4, %r47, %r14;
	add.s32 	%r48, %r14, %r36;
	shl.b32 	%r49, %r48, 10;
	add.s32 	%r50, %r49, %r48;
	shr.u32 	%r51, %r50, 6;
	xor.b32  	%r52, %r51, %r50;
	add.s32 	%r53, %r52, %r39;
	shl.b32 	%r54, %r53, 10;
	add.s32 	%r55, %r54, %r53;
	shr.u32 	%r56, %r55, 6;
	xor.b32  	%r57, %r56, %r55;
	add.s32 	%r58, %r57, %r42;
	shl.b32 	%r59, %r58, 10;
	add.s32 	%r60, %r59, %r58;
	shr.u32 	%r61, %r60, 6;
	xor.b32  	%r62, %r61, %r60;
	add.s32 	%r63, %r62, %r45;
	shl.b32 	%r64, %r63, 10;
	add.s32 	%r65, %r64, %r63;
	shr.u32 	%r66, %r65, 6;
	xor.b32  	%r67, %r66, %r65;
	shl.b32 	%r68, %r67, 3;
	add.s32 	%r69, %r68, %r67;
	shr.u32 	%r70, %r69, 11;
	xor.b32  	%r71, %r70, %r69;
	shl.b32 	%r72, %r71, 15;
	add.s32 	%r5, %r72, %r71;
	cvta.to.global.u64 	%rd2, %rd3;
	mov.b32 	%r76, 0;
	rem.u32 	%r9, %r3, %r13;
	rem.u32 	%r8, %r4, %r13;
	rem.u32 	%r7, %r5, %r13;
$L__BB1_2:
	setp.eq.s32 	%p2, %r76, %r12;
	@%p2 bra 	$L__BB1_11;
	mov.b32 	%r77, 0;
	setp.eq.s32 	%p3, %r76, 2;
	@%p3 bra 	$L__BB1_8;
	setp.eq.s32 	%p4, %r76, 1;
	@%p4 bra 	$L__BB1_7;
	setp.ne.s32 	%p5, %r76, 0;
	@%p5 bra 	$L__BB1_9;
	mov.u32 	%r77, %r7;
	bra.uni 	$L__BB1_9;
$L__BB1_7:
	mov.u32 	%r77, %r8;
	bra.uni 	$L__BB1_9;
$L__BB1_8:
	mov.u32 	%r77, %r9;
$L__BB1_9:
	mad.lo.s32 	%r74, %r76, %r13, %r77;
	mul.wide.u32 	%rd9, %r74, 4;
	add.s64 	%rd10, %rd2, %rd9;
	ld.global.u32 	%r75, [%rd10];
	setp.ne.s32 	%p6, %r75, %r2;
	add.s32 	%r76, %r76, 1;
	@%p6 bra 	$L__BB1_2;
	cvt.u64.u32 	%rd11, %r1;
	add.s64 	%rd12, %rd1, %rd11;
	mov.b16 	%rs1, 1;
	st.global.u8 	[%rd12], %rs1;
	bra.uni 	$L__BB1_12;
$L__BB1_11:
	cvt.u64.u32 	%rd13, %r1;
	add.s64 	%rd14, %rd1, %rd13;
	mov.b16 	%rs2, 0;
	st.global.u8 	[%rd14], %rs2;
$L__BB1_12:
	ret;

}


// ===== COMPILED SASS (sm_100) =====

	.target	sm_100

	.elftype	@"ET_EXEC"


//--------------------- .note.nv.tkinfo           --------------------------
	.section	.note.nv.tkinfo,"",@"SHT_NOTE"
	.sectionflags	@"SHF_NOTE_NV_TKINFO"
	.tkinfo
        /*0018*/ 	.word	0x00000002
        /*0030*/ 	.string	""
        /*0030*/ 	.string	"ptxas"
        /*0030*/ 	.string	"Cuda compilation tools, release 13.0, V13.0.88"
        /*0030*/ 	.string	"Build cuda_13.0.r13.0/compiler.36424714_0"
        /*0030*/ 	.string	"-arch sm_100 -m 64 "



//--------------------- .note.nv.cuinfo           --------------------------
	.section	.note.nv.cuinfo,"",@"SHT_NOTE"
	.sectionflags	@"SHF_NOTE_NV_CUINFO"
        /*0018*/ 	.short	0x0002
        /*001a*/ 	.short	0x0064
        /*001c*/ 	.short	0x0082
	.zero		2


//--------------------- .nv.info                  --------------------------
	.section	.nv.info,"",@"SHT_CUDA_INFO"
	.align	4


	//----- nvinfo : EIATTR_REGCOUNT
	.align		4
        /*0000*/ 	.byte	0x04, 0x2f
        /*0002*/ 	.short	(.L_1 - .L_0)
	.align		4
.L_0:
        /*0004*/ 	.word	index@(_Z16cuckooHashInsertPjS_jjjjjPi)
        /*0008*/ 	.word	0x0000000d


	//----- nvinfo : EIATTR_FRAME_SIZE
	.align		4
.L_1:
        /*000c*/ 	.byte	0x04, 0x11
        /*000e*/ 	.short	(.L_3 - .L_2)
	.align		4
.L_2:
        /*0010*/ 	.word	index@(_Z16cuckooHashInsertPjS_jjjjjPi)
        /*0014*/ 	.word	0x00000000


	//----- nvinfo : EIATTR_REGCOUNT
	.align		4
.L_3:
        /*0018*/ 	.byte	0x04, 0x2f
        /*001a*/ 	.short	(.L_5 - .L_4)
	.align		4
.L_4:
        /*001c*/ 	.word	index@(_Z16cuckooHashLookupPjS_Pbjjjj)
        /*0020*/ 	.word	0x0000000e


	//----- nvinfo : EIATTR_FRAME_SIZE
	.align		4
.L_5:
        /*0024*/ 	.byte	0x04, 0x11
        /*0026*/ 	.short	(.L_7 - .L_6)
	.align		4
.L_6:
        /*0028*/ 	.word	index@(_Z16cuckooHashLookupPjS_Pbjjjj)
        /*002c*/ 	.word	0x00000000


	//----- nvinfo : EIATTR_MIN_STACK_SIZE
	.align		4
.L_7:
        /*0030*/ 	.byte	0x04, 0x12
        /*0032*/ 	.short	(.L_9 - .L_8)
	.align		4
.L_8:
        /*0034*/ 	.word	index@(_Z16cuckooHashLookupPjS_Pbjjjj)
        /*0038*/ 	.word	0x00000000


	//----- nvinfo : EIATTR_MIN_STACK_SIZE
	.align		4
.L_9:
        /*003c*/ 	.byte	0x04, 0x12
        /*003e*/ 	.short	(.L_11 - .L_10)
	.align		4
.L_10:
        /*0040*/ 	.word	index@(_Z16cuckooHashInsertPjS_jjjjjPi)
        /*0044*/ 	.word	0x00000000
.L_11:


//--------------------- .nv.compat                --------------------------
	.section	.nv.compat,"",@"SHT_CUDA_COMPAT_INFO"
	.align	4
        /*0000*/ 	.byte	0x02, 0x09, 0x00, 0x00, 0x02, 0x02, 0x01, 0x00, 0x02, 0x05, 0x05, 0x00, 0x03, 0x07, 0x01, 0x01
        /*0010*/ 	.byte	0x02, 0x03, 0x00, 0x00, 0x02, 0x06, 0x01, 0x00, 0x04, 0x0b, 0x08, 0x00, 0x09, 0x00, 0x00, 0x00
        /*0020*/ 	.byte	0x00, 0x00, 0x00, 0x00


//--------------------- .nv.info._Z16cuckooHashLookupPjS_Pbjjjj --------------------------
	.section	.nv.info._Z16cuckooHashLookupPjS_Pbjjjj,"",@"SHT_CUDA_INFO"
	.sectionflags	@""
	.align	4


	//----- nvinfo : EIATTR_CUDA_API_VERSION
	.align		4
        /*0000*/ 	.byte	0x04, 0x37
        /*0002*/ 	.short	(.L_13 - .L_12)
.L_12:
        /*0004*/ 	.word	0x00000082


	//----- nvinfo : EIATTR_KPARAM_INFO
	.align		4
.L_13:
        /*0008*/ 	.byte	0x04, 0x17
        /*000a*/ 	.short	(.L_15 - .L_14)
.L_14:
        /*000c*/ 	.word	0x00000000
        /*0010*/ 	.short	0x0006
        /*0012*/ 	.short	0x0024
        /*0014*/ 	.byte	0x00, 0xf0, 0x11, 0x00


	//----- nvinfo : EIATTR_KPARAM_INFO
	.align		4
.L_15:
        /*0018*/ 	.byte	0x04, 0x17
        /*001a*/ 	.short	(.L_17 - .L_16)
.L_16:
        /*001c*/ 	.word	0x00000000
        /*0020*/ 	.short	0x0005
        /*0022*/ 	.short	0x0020
        /*0024*/ 	.byte	0x00, 0xf0, 0x11, 0x00


	//----- nvinfo : EIATTR_KPARAM_INFO
	.align		4
.L_17:
        /*0028*/ 	.byte	0x04, 0x17
        /*002a*/ 	.short	(.L_19 - .L_18)
.L_18:
        /*002c*/ 	.word	0x00000000
        /*0030*/ 	.short	0x0004
        /*0032*/ 	.short	0x001c
        /*0034*/ 	.byte	0x00, 0xf0, 0x11, 0x00


	//----- nvinfo : EIATTR_KPARAM_INFO
	.align		4
.L_19:
        /*0038*/ 	.byte	0x04, 0x17
        /*003a*/ 	.short	(.L_21 - .L_20)
.L_20:
        /*003c*/ 	.word	0x00000000
        /*0040*/ 	.short	0x0003
        /*0042*/ 	.short	0x0018
        /*0044*/ 	.byte	0x00, 0xf0, 0x11, 0x00


	//----- nvinfo : EIATTR_KPARAM_INFO
	.align		4
.L_21:
        /*0048*/ 	.byte	0x04, 0x17
        /*004a*/ 	.short	(.L_23 - .L_22)
.L_22:
        /*004c*/ 	.word	0x00000000
        /*0050*/ 	.short	0x0002
        /*0052*/ 	.short	0x0010
        /*0054*/ 	.byte	0x00, 0xf5, 0x21, 0x00


	//----- nvinfo : EIATTR_KPARAM_INFO
	.align		4
.L_23:
        /*0058*/ 	.byte	0x04, 0x17
        /*005a*/ 	.short	(.L_25 - .L_24)
.L_24:
        /*005c*/ 	.word	0x00000000
        /*0060*/ 	.short	0x0001
        /*0062*/ 	.short	0x0008
        /*0064*/ 	.byte	0x00, 0xf5, 0x21, 0x00


	//----- nvinfo : EIATTR_KPARAM_INFO
	.align		4
.L_25:
        /*0068*/ 	.byte	0x04, 0x17
        /*006a*/ 	.short	(.L_27 - .L_26)
.L_26:
        /*006c*/ 	.word	0x00000000
        /*0070*/ 	.short	0x0000
        /*0072*/ 	.short	0x0000
        /*0074*/ 	.byte	0x00, 0xf5, 0x21, 0x00


	//----- nvinfo : EIATTR_SPARSE_MMA_MASK
	.align		4
.L_27:
        /*0078*/ 	.byte	0x03, 0x50
        /*007a*/ 	.short	0x0000


	//----- nvinfo : EIATTR_MAXREG_COUNT
	.align		4
        /*007c*/ 	.byte	0x03, 0x1b
        /*007e*/ 	.short	0x00ff


	//----- nvinfo : EIATTR_MERCURY_ISA_VERSION
	.align		4
        /*0080*/ 	.byte	0x03, 0x5f
        /*0082*/ 	.short	0x0101


	//----- nvinfo : EIATTR_VRC_CTA_INIT_COUNT
	.align		4
        /*0084*/ 	.byte	0x02, 0x4a
	.zero		1
	.zero		1


	//----- nvinfo : EIATTR_EXIT_INSTR_OFFSETS
	.align		4
        /*0088*/ 	.byte	0x04, 0x1c
        /*008a*/ 	.short	(.L_29 - .L_28)


	//   ....[0]....
.L_28:
        /*008c*/ 	.word	0x00000070


	//   ....[1]....
        /*0090*/ 	.word	0x00000840


	//   ....[2]....
        /*0094*/ 	.word	0x00000890


	//----- nvinfo : EIATTR_CRS_STACK_SIZE
	.align		4
.L_29:
        /*0098*/ 	.byte	0x04, 0x1e
        /*009a*/ 	.short	(.L_31 - .L_30)
.L_30:
        /*009c*/ 	.word	0x00000000


	//----- nvinfo : EIATTR_CBANK_PARAM_SIZE
	.align		4
.L_31:
        /*00a0*/ 	.byte	0x03, 0x19
        /*00a2*/ 	.short	0x0028


	//----- nvinfo : EIATTR_PARAM_CBANK
	.align		4
        /*00a4*/ 	.byte	0x04, 0x0a
        /*00a6*/ 	.short	(.L_33 - .L_32)
	.align		4
.L_32:
        /*00a8*/ 	.word	index@(.nv.constant0._Z16cuckooHashLookupPjS_Pbjjjj)
        /*00ac*/ 	.short	0x0380
        /*00ae*/ 	.short	0x0028


	//----- nvinfo : EIATTR_SW_WAR
	.align		4
.L_33:
        /*00b0*/ 	.byte	0x04, 0x36
        /*00b2*/ 	.short	(.L_35 - .L_34)
.L_34:
        /*00b4*/ 	.word	0x00000008
.L_35:


//--------------------- .nv.info._Z16cuckooHashInsertPjS_jjjjjPi --------------------------
	.section	.nv.info._Z16cuckooHashInsertPjS_jjjjjPi,"",@"SHT_CUDA_INFO"
	.sectionflags	@""
	.align	4


	//----- nvinfo : EIATTR_CUDA_API_VERSION
	.align		4
        /*0000*/ 	.byte	0x04, 0x37
        /*0002*/ 	.short	(.L_37 - .L_36)
.L_36:
        /*0004*/ 	.word	0x00000082


	//----- nvinfo : EIATTR_KPARAM_INFO
	.align		4
.L_37:
        /*0008*/ 	.byte	0x04, 0x17
        /*000a*/ 	.short	(.L_39 - .L_38)
.L_38:
        /*000c*/ 	.word	0x00000000
        /*0010*/ 	.short	0x0007
        /*0012*/ 	.short	0x0028
        /*0014*/ 	.byte	0x00, 0xf5, 0x21, 0x00


	//----- nvinfo : EIATTR_KPARAM_INFO
	.align		4
.L_39:
        /*0018*/ 	.byte	0x04, 0x17
        /*001a*/ 	.short	(.L_41 - .L_40)
.L_40:
        /*001c*/ 	.word	0x00000000
        /*0020*/ 	.short	0x0006
        /*0022*/ 	.short	0x0020
        /*0024*/ 	.byte	0x00, 0xf0, 0x11, 0x00


	//----- nvinfo : EIATTR_KPARAM_INFO
	.align		4
.L_41:
        /*0028*/ 	.byte	0x04, 0x17
        /*002a*/ 	.short	(.L_43 - .L_42)
.L_42:
        /*002c*/ 	.word	0x00000000
        /*0030*/ 	.short	0x0005
        /*0032*/ 	.short	0x001c
        /*0034*/ 	.byte	0x00, 0xf0, 0x11, 0x00


	//----- nvinfo : EIATTR_KPARAM_INFO
	.align		4
.L_43:
        /*0038*/ 	.byte	0x04, 0x17
        /*003a*/ 	.short	(.L_45 - .L_44)
.L_44:
        /*003c*/ 	.word	0x00000000
        /*0040*/ 	.short	0x0004
        /*0042*/ 	.short	0x0018
        /*0044*/ 	.byte	0x00, 0xf0, 0x11, 0x00


	//----- nvinfo : EIATTR_KPARAM_INFO
	.align		4
.L_45:
        /*0048*/ 	.byte	0x04, 0x17
        /*004a*/ 	.short	(.L_47 - .L_46)
.L_46:
        /*004c*/ 	.word	0x00000000
        /*0050*/ 	.short	0x0003
        /*0052*/ 	.short	0x0014
        /*0054*/ 	.byte	0x00, 0xf0, 0x11, 0x00


	//----- nvinfo : EIATTR_KPARAM_INFO
	.align		4
.L_47:
        /*0058*/ 	.byte	0x04, 0x17
        /*005a*/ 	.short	(.L_49 - .L_48)
.L_48:
        /*005c*/ 	.word	0x00000000
        /*0060*/ 	.short	0x0002
        /*0062*/ 	.short	0x0010
        /*0064*/ 	.byte	0x00, 0xf0, 0x11, 0x00


	//----- nvinfo : EIATTR_KPARAM_INFO
	.align		4
.L_49:
        /*0068*/ 	.byte	0x04, 0x17
        /*006a*/ 	.short	(.L_51 - .L_50)
.L_50:
        /*006c*/ 	.word	0x00000000
        /*0070*/ 	.short	0x0001
        /*0072*/ 	.short	0x0008
        /*0074*/ 	.byte	0x00, 0xf5, 0x21, 0x00


	//----- nvinfo : EIATTR_KPARAM_INFO
	.align		4
.L_51:
        /*0078*/ 	.byte	0x04, 0x17
        /*007a*/ 	.short	(.L_53 - .L_52)
.L_52:
        /*007c*/ 	.word	0x00000000
        /*0080*/ 	.short	0x0000
        /*0082*/ 	.short	0x0000
        /*0084*/ 	.byte	0x00, 0xf5, 0x21, 0x00


	//----- nvinfo : EIATTR_SPARSE_MMA_MASK
	.align		4
.L_53:
        /*0088*/ 	.byte	0x03, 0x50
        /*008a*/ 	.short	0x0000


	//----- nvinfo : EIATTR_MAXREG_COUNT
	.align		4
        /*008c*/ 	.byte	0x03, 0x1b
        /*008e*/ 	.short	0x00ff


	//----- nvinfo : EIATTR_MERCURY_ISA_VERSION
	.align		4
        /*0090*/ 	.byte	0x03, 0x5f
        /*0092*/ 	.short	0x0101


	//----- nvinfo : EIATTR_VRC_CTA_INIT_COUNT
	.align		4
        /*0094*/ 	.byte	0x02, 0x4a
	.zero		1
	.zero		1


	//----- nvinfo : EIATTR_EXIT_INSTR_OFFSETS
	.align		4
        /*0098*/ 	.byte	0x04, 0x1c
        /*009a*/ 	.short	(.L_55 - .L_54)


	//   ....[0]....
.L_54:
        /*009c*/ 	.word	0x00000070


	//   ....[1]....
        /*00a0*/ 	.word	0x00000930


	//   ....[2]....
        /*00a4*/ 	.word	0x000009b0


	//----- nvinfo : EIATTR_CBANK_PARAM_SIZE
	.align		4
.L_55:
        /*00a8*/ 	.byte	0x03, 0x19
        /*00aa*/ 	.short	0x0030


	//----- nvinfo : EIATTR_PARAM_CBANK
	.align		4
        /*00ac*/ 	.byte	0x04, 0x0a
        /*00ae*/ 	.short	(.L_57 - .L_56)
	.align		4
.L_56:
        /*00b0*/ 	.word	index@(.nv.constant0._Z16cuckooHashInsertPjS_jjjjjPi)
        /*00b4*/ 	.short	0x0380
        /*00b6*/ 	.short	0x0030


	//----- nvinfo : EIATTR_SW_WAR
	.align		4
.L_57:
        /*00b8*/ 	.byte	0x04, 0x36
        /*00ba*/ 	.short	(.L_59 - .L_58)
.L_58:
        /*00bc*/ 	.word	0x00000008
.L_59:


//--------------------- .nv.callgraph             --------------------------
	.section	.nv.callgraph,"",@"SHT_CUDA_CALLGRAPH"
	.align	4
	.sectionentsize	8
	.align		4
        /*0000*/ 	.word	0x00000000
	.align		4
        /*0004*/ 	.word	0xffffffff
	.align		4
        /*0008*/ 	.word	0x00000000
	.align		4
        /*000c*/ 	.word	0xfffffffe
	.align		4
        /*0010*/ 	.word	0x00000000
	.align		4
        /*0014*/ 	.word	0xfffffffd
	.align		4
        /*0018*/ 	.word	0x00000000
	.align		4
        /*001c*/ 	.word	0xfffffffc


//--------------------- .text._Z16cuckooHashLookupPjS_Pbjjjj --------------------------
	.section	.text._Z16cuckooHashLookupPjS_Pbjjjj,"ax",@progbits
	.align	128
        .global         _Z16cuckooHashLookupPjS_Pbjjjj
        .type           _Z16cuckooHashLookupPjS_Pbjjjj,@function
        .size           _Z16cuckooHashLookupPjS_Pbjjjj,(.L_x_16 - _Z16cuckooHashLookupPjS_Pbjjjj)
        .other          _Z16cuckooHashLookupPjS_Pbjjjj,@"STO_CUDA_ENTRY STV_DEFAULT"
_Z16cuckooHashLookupPjS_Pbjjjj:
.text._Z16cuckooHashLookupPjS_Pbjjjj:
[----:B------:R-:W-:Y:S01]  /*0000*/  LDC R1, c[0x0][0x37c] ;  /* 0x0000df00ff017b82 */ /* 0x000fe20000000800 */
[----:B------:R-:W0:Y:S07]  /*0010*/  S2R R3, SR_TID.X ;  /* 0x0000000000037919 */ /* 0x000e2e0000002100 */
[----:B------:R-:W0:Y:S01]  /*0020*/  S2UR UR4, SR_CTAID.X ;  /* 0x00000000000479c3 */ /* 0x000e220000002500 */
[----:B------:R-:W1:Y:S07]  /*0030*/  LDCU UR5, c[0x0][0x398] ;  /* 0x00007300ff0577ac */ /* 0x000e6e0008000800 */
[----:B------:R-:W0:Y:S02]  /*0040*/  LDC R0, c[0x0][0x360] ;  /* 0x0000d800ff007b82 */ /* 0x000e240000000800 */
[----:B0-----:R-:W-:-:S05]  /*0050*/  IMAD R0, R0, UR4, R3 ;  /* 0x0000000400007c24 */ /* 0x001fca000f8e0203 */
[----:B-1----:R-:W-:-:S13]  /*0060*/  ISETP.GE.U32.AND P0, PT, R0, UR5, PT ;  /* 0x0000000500007c0c */ /* 0x002fda000bf06070 */
[----:B------:R-:W-:Y:S05]  /*0070*/  @P0 EXIT ;  /* 0x000000000000094d */ /* 0x000fea0003800000 */
[----:B------:R-:W0:Y:S01]  /*0080*/  LDC.64 R2, c[0x0][0x388] ;  /* 0x0000e200ff027b82 */ /* 0x000e220000000a00 */
[----:B------:R-:W1:Y:S01]  /*0090*/  LDCU.64 UR4, c[0x0][0x358] ;  /* 0x00006b00ff0477ac */ /* 0x000e620008000a00 */
[----:B------:R-:W2:Y:S01]  /*00a0*/  LDCU.64 UR6, c[0x0][0x3a0] ;  /* 0x00007400ff0677ac */ /* 0x000ea20008000a00 */
[----:B------:R-:W-:Y:S01]  /*00b0*/  IMAD.MOV.U32 R11, RZ, RZ, 0x5 ;  /* 0x00000005ff0b7424 */ /* 0x000fe200078e00ff */
[----:B------:R-:W3:Y:S01]  /*00c0*/  LDCU UR10, c[0x0][0x3a0] ;  /* 0x00007400ff0a77ac */ /* 0x000ee20008000800 */
[----:B0-----:R-:W-:-:S06]  /*00d0*/  IMAD.WIDE.U32 R2, R0, 0x4, R2 ;  /* 0x0000000400027825 */ /* 0x001fcc00078e0002 */
[----:B-1----:R-:W4:Y:S01]  /*00e0*/  LDG.E R2, desc[UR4][R2.64] ;  /* 0x0000000402027981 */ /* 0x002f22000c1e1900 */
[----:B--2---:R-:W0:Y:S01]  /*00f0*/  I2F.U32.RP R9, UR6 ;  /* 0x0000000600097d06 */ /* 0x004e220008209000 */
[----:B------:R-:W-:Y:S07]  /*0100*/  BSSY.RECONVERGENT B0, `(.L_x_0) ;  /* 0x000006e000007945 */ /* 0x000fee0003800200 */
[----:B0-----:R-:W0:Y:S01]  /*0110*/  MUFU.RCP R9, R9 ;  /* 0x0000000900097308 */ /* 0x001e220000001000 */
[C---:B----4-:R-:W-:Y:S01]  /*0120*/  PRMT R5, R2.reuse, 0x8880, RZ ;  /* 0x0000888002057816 */ /* 0x050fe200000000ff */
[----:B------:R-:W-:Y:S01]  /*0130*/  IMAD R3, R2, -0x3361d2af, RZ ;  /* 0xcc9e2d5102037824 */ /* 0x000fe200078e02ff */
[----:B------:R-:W-:-:S02]  /*0140*/  SHF.R.S32.HI R6, RZ, 0x8, R2 ;  /* 0x00000008ff067819 */ /* 0x000fc40000011402 */
[----:B------:R-:W-:Y:S01]  /*0150*/  SHF.R.S32.HI R10, RZ, 0x10, R2 ;  /* 0x00000010ff0a7819 */ /* 0x000fe20000011402 */
[C---:B------:R-:W-:Y:S01]  /*0160*/  VIADD R4, R5.reuse, UR7 ;  /* 0x0000000705047c36 */ /* 0x040fe20008000000 */
[----:B------:R-:W-:Y:S02]  /*0170*/  SGXT R6, R6, 0x8 ;  /* 0x000000080606781a */ /* 0x000fe40000000200 */
[----:B------:R-:W-:Y:S01]  /*0180*/  LOP3.LUT R5, R5, 0x811c9dc5, RZ, 0x3c, !PT ;  /* 0x811c9dc505057812 */ /* 0x000fe200078e3cff */
[----:B------:R-:W-:-:S04]  /*0190*/  IMAD R4, R4, 0x400, R4 ;  /* 0x0000040004047824 */ /* 0x000fc800078e0204 */
[----:B------:R-:W-:Y:S01]  /*01a0*/  IMAD R5, R5, 0x1000193, RZ ;  /* 0x0100019305057824 */ /* 0x000fe200078e02ff */
[----:B------:R-:W-:-:S04]  /*01b0*/  SHF.R.U32.HI R7, RZ, 0x6, R4 ;  /* 0x00000006ff077819 */ /* 0x000fc80000011604 */
[----:B------:R-:W-:Y:S01]  /*01c0*/  LOP3.LUT R7, R7, R4, RZ, 0x3c, !PT ;  /* 0x0000000407077212 */ /* 0x000fe200078e3cff */
[----:B------:R-:W-:-:S04]  /*01d0*/  IMAD R4, R2, 0x16a88000, RZ ;  /* 0x16a8800002047824 */ /* 0x000fc800078e02ff */
[----:B------:R-:W-:Y:S01]  /*01e0*/  IMAD.IADD R7, R6, 0x1, R7 ;  /* 0x0000000106077824 */ /* 0x000fe200078e0207 */
[----:B------:R-:W-:Y:S02]  /*01f0*/  LEA.HI R3, R3, R4, RZ, 0xf ;  /* 0x0000000403037211 */ /* 0x000fe400078f78ff */
[----:B------:R-:W-:Y:S01]  /*0200*/  LOP3.LUT R6, R5, R6, RZ, 0x3c, !PT ;  /* 0x0000000605067212 */ /* 0x000fe200078e3cff */
[----:B------:R-:W-:Y:S02]  /*0210*/  IMAD R7, R7, 0x400, R7 ;  /* 0x0000040007077824 */ /* 0x000fe400078e0207 */
[----:B------:R-:W-:Y:S01]  /*0220*/  IMAD R4, R3, 0x1b873593, RZ ;  /* 0x1b87359303047824 */ /* 0x000fe200078e02ff */
[----:B------:R-:W-:Y:S01]  /*0230*/  SGXT R3, R10, 0x8 ;  /* 0x000000080a03781a */ /* 0x000fe20000000200 */
[----:B0-----:R-:W-:Y:S01]  /*0240*/  VIADD R5, R9, 0xffffffe ;  /* 0x0ffffffe09057836 */ /* 0x001fe20000000000 */
[----:B------:R-:W-:Y:S01]  /*0250*/  SHF.R.U32.HI R8, RZ, 0x6, R7 ;  /* 0x00000006ff087819 */ /* 0x000fe20000011607 */
[----:B------:R-:W-:Y:S01]  /*0260*/  IMAD R6, R6, 0x1000193, RZ ;  /* 0x0100019306067824 */ /* 0x000fe200078e02ff */
[----:B------:R-:W-:-:S02]  /*0270*/  LOP3.LUT R4, R4, UR7, RZ, 0x3c, !PT ;  /* 0x0000000704047c12 */ /* 0x000fc4000f8e3cff */
[----:B------:R-:W-:Y:S01]  /*0280*/  LOP3.LUT R8, R8, R7, RZ, 0x3c, !PT ;  /* 0x0000000708087212 */ /* 0x000fe200078e3cff */
[----:B------:R-:W0:Y:S01]  /*0290*/  F2I.FTZ.U32.TRUNC.NTZ R5, R5 ;  /* 0x0000000500057305 */ /* 0x000e22000021f000 */
[----:B------:R-:W-:Y:S02]  /*02a0*/  SHF.L.W.U32.HI R4, R4, 0xd, R4 ;  /* 0x0000000d04047819 */ /* 0x000fe40000010e04 */
[----:B------:R-:W-:Y:S01]  /*02b0*/  SHF.R.S32.HI R9, RZ, 0x18, R2 ;  /* 0x00000018ff097819 */ /* 0x000fe20000011402 */
[----:B------:R-:W-:Y:S01]  /*02c0*/  IMAD.IADD R8, R3, 0x1, R8 ;  /* 0x0000000103087824 */ /* 0x000fe200078e0208 */
[----:B------:R-:W-:Y:S01]  /*02d0*/  LOP3.LUT R6, R6, R3, RZ, 0x3c, !PT ;  /* 0x0000000306067212 */ /* 0x000fe200078e3cff */
[----:B------:R-:W-:Y:S02]  /*02e0*/  IMAD R4, R4, R11, -0x19ab949c ;  /* 0xe6546b6404047424 */ /* 0x000fe400078e020b */
[----:B------:R-:W-:Y:S02]  /*02f0*/  IMAD R8, R8, 0x400, R8 ;  /* 0x0000040008087824 */ /* 0x000fe400078e0208 */
[----:B------:R-:W-:-:S03]  /*0300*/  IMAD R6, R6, 0x1000193, RZ ;  /* 0x0100019306067824 */ /* 0x000fc600078e02ff */
[----:B------:R-:W-:Y:S01]  /*0310*/  SHF.R.U32.HI R7, RZ, 0x6, R8 ;  /* 0x00000006ff077819 */ /* 0x000fe20000011608 */
[----:B0-----:R-:W-:Y:S01]  /*0320*/  IMAD.MOV R3, RZ, RZ, -R5 ;  /* 0x000000ffff037224 */ /* 0x001fe200078e0a05 */
[----:B------:R-:W-:Y:S02]  /*0330*/  LOP3.LUT R6, R6, R9, RZ, 0x3c, !PT ;  /* 0x0000000906067212 */ /* 0x000fe400078e3cff */
[----:B------:R-:W-:Y:S02]  /*0340*/  LOP3.LUT R8, R7, R8, RZ, 0x3c, !PT ;  /* 0x0000000807087212 */ /* 0x000fe400078e3cff */
[----:B------:R-:W-:Y:S02]  /*0350*/  SHF.R.U32.HI R7, RZ, 0x10, R4 ;  /* 0x00000010ff077819 */ /* 0x000fe40000011604 */
[----:B------:R-:W-:Y:S02]  /*0360*/  IADD3 R8, PT, PT, R9, R8, RZ ;  /* 0x0000000809087210 */ /* 0x000fe40007ffe0ff */
[----:B------:R-:W-:-:S03]  /*0370*/  LOP3.LUT R7, R4, 0x4, R7, 0x96, !PT ;  /* 0x0000000404077812 */ /* 0x000fc600078e9607 */
[----:B------:R-:W-:Y:S02]  /*0380*/  IMAD R8, R8, 0x400, R8 ;  /* 0x0000040008087824 */ /* 0x000fe400078e0208 */
[----:B------:R-:W-:-:S03]  /*0390*/  IMAD R7, R7, -0x7a143595, RZ ;  /* 0x85ebca6b07077824 */ /* 0x000fc600078e02ff */
[----:B------:R-:W-:Y:S02]  /*03a0*/  SHF.R.U32.HI R11, RZ, 0x6, R8 ;  /* 0x00000006ff0b7819 */ /* 0x000fe40000011608 */
[----:B------:R-:W-:Y:S02]  /*03b0*/  SHF.R.U32.HI R4, RZ, 0xd, R7 ;  /* 0x0000000dff047819 */ /* 0x000fe40000011607 */
[----:B------:R-:W-:Y:S02]  /*03c0*/  LOP3.LUT R11, R11, R8, RZ, 0x3c, !PT ;  /* 0x000000080b0b7212 */ /* 0x000fe400078e3cff */
[----:B------:R-:W-:Y:S01]  /*03d0*/  LOP3.LUT R4, R4, R7, RZ, 0x3c, !PT ;  /* 0x0000000704047212 */ /* 0x000fe200078e3cff */
[----:B------:R-:W-:Y:S02]  /*03e0*/  IMAD.MOV.U32 R7, RZ, RZ, R3 ;  /* 0x000000ffff077224 */ /* 0x000fe400078e0003 */
[----:B------:R-:W-:Y:S02]  /*03f0*/  IMAD R11, R11, 0x8, R11 ;  /* 0x000000080b0b7824 */ /* 0x000fe400078e020b */
[----:B------:R-:W-:-:S02]  /*0400*/  IMAD R3, R4, -0x3d4d51cb, RZ ;  /* 0xc2b2ae3504037824 */ /* 0x000fc400078e02ff */
[----:B------:R-:W-:Y:S01]  /*0410*/  IMAD R9, R7, UR6, RZ ;  /* 0x0000000607097c24 */ /* 0x000fe2000f8e02ff */
[----:B------:R-:W-:Y:S01]  /*0420*/  SHF.R.U32.HI R4, RZ, 0xb, R11 ;  /* 0x0000000bff047819 */ /* 0x000fe2000001160b */
[----:B------:R-:W-:Y:S01]  /*0430*/  IMAD R7, R6, 0x1000193, RZ ;  /* 0x0100019306077824 */ /* 0x000fe200078e02ff */
[----:B------:R-:W-:Y:S02]  /*0440*/  SHF.R.U32.HI R6, RZ, 0x10, R3 ;  /* 0x00000010ff067819 */ /* 0x000fe40000011603 */
[----:B------:R-:W-:Y:S01]  /*0450*/  LOP3.LUT R11, R4, R11, RZ, 0x3c, !PT ;  /* 0x0000000b040b7212 */ /* 0x000fe200078e3cff */
[----:B------:R-:W-:Y:S01]  /*0460*/  IMAD.MOV.U32 R4, RZ, RZ, RZ ;  /* 0x000000ffff047224 */ /* 0x000fe200078e00ff */
[----:B------:R-:W-:Y:S01]  /*0470*/  LOP3.LUT R7, R7, UR7, RZ, 0x3c, !PT ;  /* 0x0000000707077c12 */ /* 0x000fe2000f8e3cff */
[----:B------:R-:W0:Y:S01]  /*0480*/  LDCU UR7, c[0x0][0x39c] ;  /* 0x00007380ff0777ac */ /* 0x000e220008000800 */
[----:B------:R-:W-:Y:S01]  /*0490*/  LOP3.LUT R6, R6, R3, RZ, 0x3c, !PT ;  /* 0x0000000306067212 */ /* 0x000fe200078e3cff */
[----:B------:R-:W-:-:S04]  /*04a0*/  IMAD.HI.U32 R4, R5, R9, R4 ;  /* 0x0000000905047227 */ /* 0x000fc800078e0004 */
[----:B------:R-:W-:Y:S02]  /*04b0*/  IMAD R11, R11, 0x8000, R11 ;  /* 0x000080000b0b7824 */ /* 0x000fe400078e020b */
[----:B------:R-:W-:-:S04]  /*04c0*/  IMAD.HI.U32 R5, R4, R7, RZ ;  /* 0x0000000704057227 */ /* 0x000fc800078e00ff */
[----:B------:R-:W-:Y:S01]  /*04d0*/  IMAD.HI.U32 R3, R4, R6, RZ ;  /* 0x0000000604037227 */ /* 0x000fe200078e00ff */
[----:B------:R-:W-:-:S03]  /*04e0*/  IADD3 R8, PT, PT, -R5, RZ, RZ ;  /* 0x000000ff05087210 */ /* 0x000fc60007ffe1ff */
[----:B------:R-:W-:-:S04]  /*04f0*/  IMAD.HI.U32 R4, R4, R11, RZ ;  /* 0x0000000b04047227 */ /* 0x000fc800078e00ff */
[----:B------:R-:W-:Y:S02]  /*0500*/  IMAD.MOV R4, RZ, RZ, -R4 ;  /* 0x000000ffff047224 */ /* 0x000fe400078e0a04 */
[----:B------:R-:W-:Y:S02]  /*0510*/  IMAD.MOV R3, RZ, RZ, -R3 ;  /* 0x000000ffff037224 */ /* 0x000fe400078e0a03 */
[----:B------:R-:W-:Y:S02]  /*0520*/  IMAD R8, R8, UR6, R7 ;  /* 0x0000000608087c24 */ /* 0x000fe4000f8e0207 */
[----:B------:R-:W-:Y:S02]  /*0530*/  IMAD R10, R4, UR6, R11 ;  /* 0x00000006040a7c24 */ /* 0x000fe4000f8e020b */
[----:B------:R-:W-:Y:S01]  /*0540*/  IMAD R6, R3, UR6, R6 ;  /* 0x0000000603067c24 */ /* 0x000fe2000f8e0206 */
[----:B------:R-:W-:Y:S01]  /*0550*/  ISETP.GE.U32.AND P1, PT, R8, UR6, PT ;  /* 0x0000000608007c0c */ /* 0x000fe2000bf26070 */
[----:B------:R-:W1:Y:S01]  /*0560*/  LDC.64 R4, c[0x0][0x380] ;  /* 0x0000e000ff047b82 */ /* 0x000e620000000a00 */
[----:B------:R-:W-:-:S02]  /*0570*/  ISETP.GE.U32.AND P2, PT, R10, UR6, PT ;  /* 0x000000060a007c0c */ /* 0x000fc4000bf46070 */
[----:B------:R-:W-:Y:S02]  /*0580*/  ISETP.GE.U32.AND P0, PT, R6, UR6, PT ;  /* 0x0000000606007c0c */ /* 0x000fe4000bf06070 */
[----:B------:R-:W-:-:S07]  /*0590*/  LOP3.LUT R3, RZ, UR6, RZ, 0x33, !PT ;  /* 0x00000006ff037c12 */ /* 0x000fce000f8e33ff */
[----:B------:R-:W-:Y:S01]  /*05a0*/  @P1 VIADD R8, R8, -UR6 ;  /* 0x8000000608081c36 */ /* 0x000fe20008000000 */
[----:B------:R-:W-:Y:S01]  /*05b0*/  ISETP.NE.U32.AND P1, PT, RZ, UR6, PT ;  /* 0x00000006ff007c0c */ /* 0x000fe2000bf25070 */
[----:B------:R-:W-:Y:S02]  /*05c0*/  @P2 VIADD R10, R10, -UR6 ;  /* 0x800000060a0a2c36 */ /* 0x000fe40008000000 */
[----:B------:R-:W-:Y:S01]  /*05d0*/  @P0 VIADD R6, R6, -UR6 ;  /* 0x8000000606060c36 */ /* 0x000fe20008000000 */
[----:B------:R-:W-:Y:S02]  /*05e0*/  ISETP.GE.U32.AND P2, PT, R8, UR6, PT ;  /* 0x0000000608007c0c */ /* 0x000fe4000bf46070 */
[----:B------:R-:W-:Y:S02]  /*05f0*/  ISETP.GE.U32.AND P3, PT, R10, UR6, PT ;  /* 0x000000060a007c0c */ /* 0x000fe4000bf66070 */
[----:B------:R-:W-:-:S09]  /*0600*/  ISETP.GE.U32.AND P0, PT, R6, UR6, PT ;  /* 0x0000000606007c0c */ /* 0x000fd2000bf06070 */
[----:B------:R-:W-:Y:S02]  /*0610*/  @P2 VIADD R8, R8, -UR6 ;  /* 0x8000000608082c36 */ /* 0x000fe40008000000 */
[----:B------:R-:W-:Y:S02]  /*0620*/  @P3 VIADD R10, R10, -UR6 ;  /* 0x800000060a0a3c36 */ /* 0x000fe40008000000 */
[----:B------:R-:W-:Y:S02]  /*0630*/  @P0 IADD3 R6, PT, PT, R6, -UR6, RZ ;  /* 0x8000000606060c10 */ /* 0x000fe4000fffe0ff */
[C---:B------:R-:W-:Y:S02]  /*0640*/  SEL R9, R3.reuse, R8, !P1 ;  /* 0x0000000803097207 */ /* 0x040fe40004800000 */
[C---:B------:R-:W-:Y:S02]  /*0650*/  SEL R8, R3.reuse, R6, !P1 ;  /* 0x0000000603087207 */ /* 0x040fe40004800000 */
[----:B------:R-:W-:Y:S01]  /*0660*/  SEL R10, R3, R10, !P1 ;  /* 0x0000000a030a7207 */ /* 0x000fe20004800000 */
[----:B0--3--:R-:W-:-:S07]  /*0670*/  IMAD.MOV.U32 R3, RZ, RZ, RZ ;  /* 0x000000ffff037224 */ /* 0x009fce00078e00ff */
.L_x_6:
[----:B------:R-:W-:-:S13]  /*0680*/  ISETP.NE.AND P0, PT, R3, UR7, PT ;  /* 0x0000000703007c0c */ /* 0x000fda000bf05270 */
[----:B------:R-:W-:Y:S05]  /*0690*/  @!P0 BRA `(.L_x_1) ;  /* 0x00000000006c8947 */ /* 0x000fea0003800000 */
[----:B------:R-:W-:Y:S01]  /*06a0*/  ISETP.NE.AND P0, PT, R3, 0x2, PT ;  /* 0x000000020300780c */ /* 0x000fe20003f05270 */
[----:B------:R-:W-:-:S12]  /*06b0*/  BSSY.RECONVERGENT B1, `(.L_x_2) ;  /* 0x000000c000017945 */ /* 0x000fd80003800200 */
[----:B------:R-:W-:Y:S05]  /*06c0*/  @!P0 BRA `(.L_x_3) ;  /* 0x0000000000248947 */ /* 0x000fea0003800000 */
[----:B------:R-:W-:-:S13]  /*06d0*/  ISETP.NE.AND P0, PT, R3, 0x1, PT ;  /* 0x000000010300780c */ /* 0x000fda0003f05270 */
[----:B------:R-:W-:Y:S05]  /*06e0*/  @!P0 BRA `(.L_x_4) ;  /* 0x0000000000148947 */ /* 0x000fea0003800000 */
[----:B------:R-:W-:Y:S01]  /*06f0*/  ISETP.NE.AND P0, PT, R3, RZ, PT ;  /* 0x000000ff0300720c */ /* 0x000fe20003f05270 */
[----:B------:R-:W-:-:S12]  /*0700*/  IMAD.MOV.U32 R6, RZ, RZ, RZ ;  /* 0x000000ffff067224 */ /* 0x000fd800078e00ff */
[----:B------:R-:W-:Y:S05]  /*0710*/  @P0 BRA `(.L_x_5) ;  /* 0x0000000000140947 */ /* 0x000fea0003800000 */
[----:B------:R-:W-:Y:S01]  /*0720*/  IMAD.MOV.U32 R6, RZ, RZ, R10 ;  /* 0x000000ffff067224 */ /* 0x000fe200078e000a */
[----:B------:R-:W-:Y:S06]  /*0730*/  BRA `(.L_x_5) ;  /* 0x00000000000c7947 */ /* 0x000fec0003800000 */
.L_x_4:
[----:B------:R-:W-:Y:S01]  /*0740*/  IMAD.MOV.U32 R6, RZ, RZ, R9 ;  /* 0x000000ffff067224 */ /* 0x000fe200078e0009 */
[----:B------:R-:W-:Y:S06]  /*0750*/  BRA `(.L_x_5) ;  /* 0x0000000000047947 */ /* 0x000fec0003800000 */
.L_x_3:
[----:B------:R-:W-:-:S07]  /*0760*/  MOV R6, R8 ;  /* 0x0000000800067202 */ /* 0x000fce0000000f00 */
.L_x_5:
[----:B------:R-:W-:Y:S05]  /*0770*/  BSYNC.RECONVERGENT B1 ;  /* 0x0000000000017941 */ /* 0x000fea0003800200 */
.L_x_2:
[----:B------:R-:W-:-:S04]  /*0780*/  IMAD R7, R3, UR10, R6 ;  /* 0x0000000a03077c24 */ /* 0x000fc8000f8e0206 */
[----:B-1----:R-:W-:-:S06]  /*0790*/  IMAD.WIDE.U32 R6, R7, 0x4, R4 ;  /* 0x0000000407067825 */ /* 0x002fcc00078e0004 */
[----:B------:R-:W2:Y:S01]  /*07a0*/  LDG.E R7, desc[UR4][R6.64] ;  /* 0x0000000406077981 */ /* 0x000ea2000c1e1900 */
[----:B------:R-:W-:Y:S01]  /*07b0*/  VIADD R3, R3, 0x1 ;  /* 0x0000000103037836 */ /* 0x000fe20000000000 */
[----:B--2---:R-:W-:-:S13]  /*07c0*/  ISETP.NE.AND P0, PT, R7, R2, PT ;  /* 0x000000020700720c */ /* 0x004fda0003f05270 */
[----:B------:R-:W-:Y:S05]  /*07d0*/  @P0 BRA `(.L_x_6) ;  /* 0xfffffffc00a80947 */ /* 0x000fea000383ffff */
[----:B------:R-:W-:Y:S05]  /*07e0*/  BSYNC.RECONVERGENT B0 ;  /* 0x0000000000007941 */ /* 0x000fea0003800200 */
.L_x_0:
[----:B------:R-:W0:Y:S02]  /*07f0*/  LDCU.64 UR8, c[0x0][0x390] ;  /* 0x00007200ff0877ac */ /* 0x000e240008000a00 */
[----:B0-----:R-:W-:Y:S01]  /*0800*/  IADD3 R2, P0, PT, R0, UR8, RZ ;  /* 0x0000000800027c10 */ /* 0x001fe2000ff1e0ff */
[----:B------:R-:W-:-:S04]  /*0810*/  IMAD.MOV.U32 R0, RZ, RZ, 0x1 ;  /* 0x00000001ff007424 */ /* 0x000fc800078e00ff */
[----:B------:R-:W-:-:S05]  /*0820*/  IMAD.X R3, RZ, RZ, UR9, P0 ;  /* 0x00000009ff037e24 */ /* 0x000fca00080e06ff */
[----:B------:R-:W-:Y:S01]  /*0830*/  STG.E.U8 desc[UR4][R2.64], R0 ;  /* 0x0000000002007986 */ /* 0x000fe2000c101104 */
[----:B------:R-:W-:Y:S05]  /*0840*/  EXIT ;  /* 0x000000000000794d */ /* 0x000fea0003800000 */
.L_x_1:
[----:B------:R-:W0:Y:S02]  /*0850*/  LDCU.64 UR8, c[0x0][0x390] ;  /* 0x00007200ff0877ac */ /* 0x000e240008000a00 */
[----:B0-----:R-:W-:-:S05]  /*0860*/  IADD3 R2, P0, PT, R0, UR8, RZ ;  /* 0x0000000800027c10 */ /* 0x001fca000ff1e0ff */
[----:B------:R-:W-:-:S05]  /*0870*/  IMAD.X R3, RZ, RZ, UR9, P0 ;  /* 0x00000009ff037e24 */ /* 0x000fca00080e06ff */
[----:B------:R-:W-:Y:S01]  /*0880*/  STG.E.U8 desc[UR4][R2.64], RZ ;  /* 0x000000ff02007986 */ /* 0x000fe2000c101104 */
[----:B------:R-:W-:Y:S05]  /*0890*/  EXIT ;  /* 0x000000000000794d */ /* 0x000fea0003800000 */
.L_x_7:
[----:B------:R-:W-:-:S00]  /*08a0*/  BRA `(.L_x_7) ;  /* 0xfffffffc00fc7947 */ /* 0x000fc0000383ffff */
[----:B------:R-:W-:-:S00]  /*08b0*/  NOP ;  /* 0x0000000000007918 */ /* 0x000fc00000000000 */
        /* <DEDUP_REMOVED lines=12> */
.L_x_16:


//--------------------- .text._Z16cuckooHashInsertPjS_jjjjjPi --------------------------
	.section	.text._Z16cuckooHashInsertPjS_jjjjjPi,"ax",@progbits
	.align	128
        .global         _Z16cuckooHashInsertPjS_jjjjjPi
        .type           _Z16cuckooHashInsertPjS_jjjjjPi,@function
        .size           _Z16cuckooHashInsertPjS_jjjjjPi,(.L_x_17 - _Z16cuckooHashInsertPjS_jjjjjPi)
        .other          _Z16cuckooHashInsertPjS_jjjjjPi,@"STO_CUDA_ENTRY STV_DEFAULT"
_Z16cuckooHashInsertPjS_jjjjjPi:
.text._Z16cuckooHashInsertPjS_jjjjjPi:
        /* <DEDUP_REMOVED lines=8> */
[----:B------:R-:W0:Y:S01]  /*0080*/  LDCU UR4, c[0x0][0x3a0] ;  /* 0x00007400ff0477ac */ /* 0x000e220008000800 */
[----:B------:R-:W1:Y:S01]  /*0090*/  LDC.64 R2, c[0x0][0x388] ;  /* 0x0000e200ff027b82 */ /* 0x000e620000000a00 */
[----:B------:R-:W2:Y:S01]  /*00a0*/  LDCU.64 UR6, c[0x0][0x358] ;  /* 0x00006b00ff0677ac */ /* 0x000ea20008000a00 */
[----:B0-----:R-:W-:Y:S01]  /*00b0*/  UISETP.NE.AND UP0, UPT, UR4, URZ, UPT ;  /* 0x000000ff0400728c */ /* 0x001fe2000bf05270 */
[----:B-1----:R-:W-:-:S08]  /*00c0*/  IMAD.WIDE.U32 R2, R5, 0x4, R2 ;  /* 0x0000000405027825 */ /* 0x002fd000078e0002 */
[----:B--2---:R-:W-:Y:S05]  /*00d0*/  BRA.U !UP0, `(.L_x_8) ;  /* 0x0000000908287547 */ /* 0x004fea000b800000 */
[----:B------:R0:W5:Y:S01]  /*00e0*/  LDG.E R0, desc[UR6][R2.64] ;  /* 0x0000000602007981 */ /* 0x000162000c1e1900 */
[----:B------:R-:W-:-:S05]  /*00f0*/  UMOV UR4, URZ ;  /* 0x000000ff00047c82 */ /* 0x000fca0008000000 */
.L_x_14:
[----:B------:R-:W1:Y:S01]  /*0100*/  LDCU UR5, c[0x0][0x394] ;  /* 0x00007280ff0577ac */ /* 0x000e620008000800 */
[----:B------:R-:W2:Y:S01]  /*0110*/  LDCU UR8, c[0x0][0x3a0] ;  /* 0x00007400ff0877ac */ /* 0x000ea20008000800 */
[----:B------:R-:W-:Y:S02]  /*0120*/  UIADD3 UR4, UPT, UPT, UR4, 0x1, URZ ;  /* 0x0000000104047890 */ /* 0x000fe4000fffe0ff */
[----:B-1----:R-:W-:Y:S02]  /*0130*/  UISETP.NE.AND UP1, UPT, UR5, URZ, UPT ;  /* 0x000000ff0500728c */ /* 0x002fe4000bf25270 */
[----:B--2---:R-:W-:-:S07]  /*0140*/  UISETP.NE.AND UP0, UPT, UR4, UR8, UPT ;  /* 0x000000080400728c */ /* 0x004fce000bf05270 */
[----:B------:R-:W-:Y:S05]  /*0150*/  BRA.U !UP1, `(.L_x_9) ;  /* 0x0000000909047547 */ /* 0x000fea000b800000 */
[----:B------:R-:W1:Y:S01]  /*0160*/  LDC R4, c[0x0][0x398] ;  /* 0x0000e600ff047b82 */ /* 0x000e620000000800 */
[----:B------:R-:W2:Y:S01]  /*0170*/  LDCU UR10, c[0x0][0x394] ;  /* 0x00007280ff0a77ac */ /* 0x000ea20008000800 */
[----:B------:R-:W3:Y:S06]  /*0180*/  LDCU.64 UR8, c[0x0][0x398] ;  /* 0x00007300ff0877ac */ /* 0x000eec0008000a00 */
[----:B0-----:R-:W0:Y:S01]  /*0190*/  LDC.64 R2, c[0x0][0x380] ;  /* 0x0000e000ff027b82 */ /* 0x001e220000000a00 */
[----:B------:R-:W-:-:S05]  /*01a0*/  UMOV UR5, URZ ;  /* 0x000000ff00057c82 */ /* 0x000fca0008000000 */
.L_x_13:
[----:B------:R-:W-:-:S09]  /*01b0*/  UISETP.NE.AND UP1, UPT, UR5, 0x2, UPT ;  /* 0x000000020500788c */ /* 0x000fd2000bf25270 */
[----:B------:R-:W-:Y:S05]  /*01c0*/  BRA.U !UP1, `(.L_x_10) ;  /* 0x00000005093c7547 */ /* 0x000fea000b800000 */
[----:B------:R-:W-:Y:S01]  /*01d0*/  UISETP.NE.AND UP1, UPT, UR5, 0x1, UPT ;  /* 0x000000010500788c */ /* 0x000fe2000bf25270 */
[--C-:B-----5:R-:W-:Y:S02]  /*01e0*/  SHF.R.U32.HI R8, RZ, 0x8, R0.reuse ;  /* 0x00000008ff087819 */ /* 0x120fe40000011600 */
[----:B------:R-:W-:-:S06]  /*01f0*/  SHF.R.U32.HI R5, RZ, 0x10, R0 ;  /* 0x00000010ff057819 */ /* 0x000fcc0000011600 */
[----:B------:R-:W-:Y:S05]  /*0200*/  BRA.U !UP1, `(.L_x_11) ;  /* 0x0000000109b07547 */ /* 0x000fea000b800000 */
[----:B------:R-:W-:Y:S01]  /*0210*/  UISETP.NE.AND UP1, UPT, UR5, URZ, UPT ;  /* 0x000000ff0500728c */ /* 0x000fe2000bf25270 */
[----:B------:R-:W-:-:S08]  /*0220*/  IMAD.MOV.U32 R7, RZ, RZ, RZ ;  /* 0x000000ffff077224 */ /* 0x000fd000078e00ff */
[----:B------:R-:W-:Y:S05]  /*0230*/  BRA.U UP1, `(.L_x_12) ;  /* 0x0000000501a47547 */ /* 0x000fea000b800000 */
[----:B------:R-:W-:Y:S01]  /*0240*/  PRMT R6, R0, 0x8880, RZ ;  /* 0x0000888000067816 */ /* 0x000fe200000000ff */
[----:B---3--:R-:W3:Y:S01]  /*0250*/  I2F.U32.RP R9, UR8 ;  /* 0x0000000800097d06 */ /* 0x008ee20008209000 */
[----:B------:R-:W-:Y:S02]  /*0260*/  PRMT R8, R8, 0x8880, RZ ;  /* 0x0000888008087816 */ /* 0x000fe400000000ff */
[----:B------:R-:W-:Y:S01]  /*0270*/  PRMT R5, R5, 0x8880, RZ ;  /* 0x0000888005057816 */ /* 0x000fe200000000ff */
[----:B------:R-:W-:Y:S01]  /*0280*/  VIADD R6, R6, UR9 ;  /* 0x0000000906067c36 */ /* 0x000fe20008000000 */
[----:B------:R-:W-:-:S03]  /*0290*/  ISETP.NE.U32.AND P1, PT, RZ, UR8, PT ;  /* 0x00000008ff007c0c */ /* 0x000fc6000bf25070 */
[----:B------:R-:W-:-:S05]  /*02a0*/  IMAD R6, R6, 0x400, R6 ;  /* 0x0000040006067824 */ /* 0x000fca00078e0206 */
[----:B------:R-:W-:Y:S01]  /*02b0*/  SHF.R.U32.HI R7, RZ, 0x6, R6 ;  /* 0x00000006ff077819 */ /* 0x000fe20000011606 */
[----:B---3--:R-:W3:Y:S03]  /*02c0*/  MUFU.RCP R9, R9 ;  /* 0x0000000900097308 */ /* 0x008ee60000001000 */
[----:B------:R-:W-:-:S05]  /*02d0*/  LOP3.LUT R7, R7, R6, RZ, 0x3c, !PT ;  /* 0x0000000607077212 */ /* 0x000fca00078e3cff */
[----:B------:R-:W-:-:S04]  /*02e0*/  IMAD.IADD R7, R7, 0x1, R8 ;  /* 0x0000000107077824 */ /* 0x000fc800078e0208 */
[----:B------:R-:W-:-:S05]  /*02f0*/  IMAD R7, R7, 0x400, R7 ;  /* 0x0000040007077824 */ /* 0x000fca00078e0207 */
[----:B------:R-:W-:-:S04]  /*0300*/  SHF.R.U32.HI R6, RZ, 0x6, R7 ;  /* 0x00000006ff067819 */ /* 0x000fc80000011607 */
[----:B------:R-:W-:Y:S01]  /*0310*/  LOP3.LUT R6, R6, R7, RZ, 0x3c, !PT ;  /* 0x0000000706067212 */ /* 0x000fe200078e3cff */
[----:B---3--:R-:W-:-:S04]  /*0320*/  VIADD R7, R9, 0xffffffe ;  /* 0x0ffffffe09077836 */ /* 0x008fc80000000000 */
[----:B------:R-:W-:Y:S02]  /*0330*/  IMAD.IADD R5, R6, 0x1, R5 ;  /* 0x0000000106057824 */ /* 0x000fe400078e0205 */
[----:B------:R-:W3:Y:S03]  /*0340*/  F2I.FTZ.U32.TRUNC.NTZ R7, R7 ;  /* 0x0000000700077305 */ /* 0x000ee6000021f000 */
[----:B------:R-:W-:-:S04]  /*0350*/  LEA R5, R5, R5, 0xa ;  /* 0x0000000505057211 */ /* 0x000fc800078e50ff */
[----:B------:R-:W-:-:S04]  /*0360*/  SHF.R.U32.HI R6, RZ, 0x6, R5 ;  /* 0x00000006ff067819 */ /* 0x000fc80000011605 */
[----:B------:R-:W-:-:S04]  /*0370*/  LOP3.LUT R5, R6, R5, RZ, 0x3c, !PT ;  /* 0x0000000506057212 */ /* 0x000fc800078e3cff */
[----:B------:R-:W-:Y:S01]  /*0380*/  LEA.HI.SX32 R5, R0, R5, 0x8 ;  /* 0x0000000500057211 */ /* 0x000fe200078f42ff */
[----:B---3--:R-:W-:-:S04]  /*0390*/  IMAD.MOV R9, RZ, RZ, -R7 ;  /* 0x000000ffff097224 */ /* 0x008fc800078e0a07 */
[----:B------:R-:W-:Y:S02]  /*03a0*/  IMAD R5, R5, 0x400, R5 ;  /* 0x0000040005057824 */ /* 0x000fe400078e0205 */
[----:B------:R-:W-:-:S03]  /*03b0*/  IMAD R9, R9, UR8, RZ ;  /* 0x0000000809097c24 */ /* 0x000fc6000f8e02ff */
[----:B------:R-:W-:-:S04]  /*03c0*/  SHF.R.U32.HI R6, RZ, 0x6, R5 ;  /* 0x00000006ff067819 */ /* 0x000fc80000011605 */
[----:B------:R-:W-:-:S05]  /*03d0*/  LOP3.LUT R6, R6, R5, RZ, 0x3c, !PT ;  /* 0x0000000506067212 */ /* 0x000fca00078e3cff */
[----:B------:R-:W-:-:S05]  /*03e0*/  IMAD R6, R6, 0x8, R6 ;  /* 0x0000000806067824 */ /* 0x000fca00078e0206 */
[----:B------:R-:W-:-:S04]  /*03f0*/  SHF.R.U32.HI R5, RZ, 0xb, R6 ;  /* 0x0000000bff057819 */ /* 0x000fc80000011606 */
[----:B------:R-:W-:Y:S01]  /*0400*/  LOP3.LUT R5, R5, R6, RZ, 0x3c, !PT ;  /* 0x0000000605057212 */ /* 0x000fe200078e3cff */
[----:B------:R-:W-:-:S03]  /*0410*/  IMAD.MOV.U32 R6, RZ, RZ, RZ ;  /* 0x000000ffff067224 */ /* 0x000fc600078e00ff */
[----:B------:R-:W-:Y:S01]  /*0420*/  LEA R5, R5, R5, 0xf ;  /* 0x0000000505057211 */ /* 0x000fe200078e78ff */
[----:B------:R-:W-:-:S06]  /*0430*/  IMAD.HI.U32 R6, R7, R9, R6 ;  /* 0x0000000907067227 */ /* 0x000fcc00078e0006 */
[----:B------:R-:W-:-:S04]  /*0440*/  IMAD.HI.U32 R6, R6, R5, RZ ;  /* 0x0000000506067227 */ /* 0x000fc800078e00ff */
[----:B------:R-:W-:-:S04]  /*0450*/  IMAD.MOV R6, RZ, RZ, -R6 ;  /* 0x000000ffff067224 */ /* 0x000fc800078e0a06 */
[----:B------:R-:W-:-:S05]  /*0460*/  IMAD R7, R6, UR8, R5 ;  /* 0x0000000806077c24 */ /* 0x000fca000f8e0205 */
[----:B------:R-:W-:-:S13]  /*0470*/  ISETP.GE.U32.AND P0, PT, R7, UR8, PT ;  /* 0x0000000807007c0c */ /* 0x000fda000bf06070 */
[----:B------:R-:W-:-:S05]  /*0480*/  @P0 VIADD R7, R7, -UR8 ;  /* 0x8000000807070c36 */ /* 0x000fca0008000000 */
[----:B------:R-:W-:-:S13]  /*0490*/  ISETP.GE.U32.AND P0, PT, R7, UR8, PT ;  /* 0x0000000807007c0c */ /* 0x000fda000bf06070 */
[----:B------:R-:W-:Y:S01]  /*04a0*/  @P0 VIADD R7, R7, -UR8 ;  /* 0x8000000807070c36 */ /* 0x000fe20008000000 */
[----:B------:R-:W-:Y:S01]  /*04b0*/  @!P1 LOP3.LUT R7, RZ, UR8, RZ, 0x33, !PT ;  /* 0x00000008ff079c12 */ /* 0x000fe2000f8e33ff */
[----:B------:R-:W-:Y:S06]  /*04c0*/  BRA `(.L_x_12) ;  /* 0x0000000400007947 */ /* 0x000fec0003800000 */
.L_x_11:
[----:B---3--:R-:W3:Y:S01]  /*04d0*/  I2F.U32.RP R10, UR8 ;  /* 0x00000008000a7d06 */ /* 0x008ee20008209000 */
[----:B------:R-:W-:Y:S02]  /*04e0*/  PRMT R6, R0, 0x8880, RZ ;  /* 0x0000888000067816 */ /* 0x000fe400000000ff */
[----:B------:R-:W-:Y:S02]  /*04f0*/  PRMT R9, R8, 0x8880, RZ ;  /* 0x0000888008097816 */ /* 0x000fe400000000ff */
[----:B------:R-:W-:Y:S02]  /*0500*/  LOP3.LUT R6, R6, 0x811c9dc5, RZ, 0x3c, !PT ;  /* 0x811c9dc506067812 */ /* 0x000fe400078e3cff */
[----:B------:R-:W-:Y:S02]  /*0510*/  PRMT R5, R5, 0x8880, RZ ;  /* 0x0000888005057816 */ /* 0x000fe400000000ff */
[----:B------:R-:W-:Y:S01]  /*0520*/  ISETP.NE.U32.AND P1, PT, RZ, UR8, PT ;  /* 0x00000008ff007c0c */ /* 0x000fe2000bf25070 */
[----:B------:R-:W-:Y:S01]  /*0530*/  IMAD R6, R6, 0x1000193, RZ ;  /* 0x0100019306067824 */ /* 0x000fe200078e02ff */
[----:B---3--:R-:W3:Y:S04]  /*0540*/  MUFU.RCP R10, R10 ;  /* 0x0000000a000a7308 */ /* 0x008ee80000001000 */
[----:B------:R-:W-:-:S05]  /*0550*/  LOP3.LUT R6, R6, R9, RZ, 0x3c, !PT ;  /* 0x0000000906067212 */ /* 0x000fca00078e3cff */
[----:B------:R-:W-:-:S05]  /*0560*/  IMAD R6, R6, 0x1000193, RZ ;  /* 0x0100019306067824 */ /* 0x000fca00078e02ff */
[----:B------:R-:W-:Y:S02]  /*0570*/  LOP3.LUT R6, R6, R5, RZ, 0x3c, !PT ;  /* 0x0000000506067212 */ /* 0x000fe400078e3cff */
[----:B------:R-:W-:-:S03]  /*0580*/  SHF.R.S32.HI R5, RZ, 0x18, R0 ;  /* 0x00000018ff057819 */ /* 0x000fc60000011400 */
[----:B------:R-:W-:Y:S02]  /*0590*/  IMAD R6, R6, 0x1000193, RZ ;  /* 0x0100019306067824 */ /* 0x000fe400078e02ff */
[----:B---3--:R-:W-:-:S03]  /*05a0*/  VIADD R7, R10, 0xffffffe ;  /* 0x0ffffffe0a077836 */ /* 0x008fc60000000000 */
[----:B------:R-:W-:Y:S01]  /*05b0*/  LOP3.LUT R5, R6, R5, RZ, 0x3c, !PT ;  /* 0x0000000506057212 */ /* 0x000fe200078e3cff */
[----:B------:R-:W-:Y:S02]  /*05c0*/  IMAD.MOV.U32 R6, RZ, RZ, RZ ;  /* 0x000000ffff067224 */ /* 0x000fe400078e00ff */
[----:B------:R-:W3:Y:S02]  /*05d0*/  F2I.FTZ.U32.TRUNC.NTZ R7, R7 ;  /* 0x0000000700077305 */ /* 0x000ee4000021f000 */
[----:B------:R-:W-:-:S05]  /*05e0*/  IMAD R5, R5, 0x1000193, RZ ;  /* 0x0100019305057824 */ /* 0x000fca00078e02ff */
[----:B------:R-:W-:Y:S02]  /*05f0*/  LOP3.LUT R5, R5, UR9, RZ, 0x3c, !PT ;  /* 0x0000000905057c12 */ /* 0x000fe4000f8e3cff */
[----:B---3--:R-:W-:-:S05]  /*0600*/  IADD3 R9, PT, PT, RZ, -R7, RZ ;  /* 0x80000007ff097210 */ /* 0x008fca0007ffe0ff */
[----:B------:R-:W-:-:S04]  /*0610*/  IMAD R9, R9, UR8, RZ ;  /* 0x0000000809097c24 */ /* 0x000fc8000f8e02ff */
        /* <DEDUP_REMOVED lines=10> */
.L_x_10:
[----:B---3--:R-:W3:Y:S01]  /*06c0*/  I2F.U32.RP R8, UR8 ;  /* 0x0000000800087d06 */ /* 0x008ee20008209000 */
[C---:B-----5:R-:W-:Y:S01]  /*06d0*/  IMAD R5, R0.reuse, -0x3361d2af, RZ ;  /* 0xcc9e2d5100057824 */ /* 0x060fe200078e02ff */
[----:B------:R-:W-:Y:S01]  /*06e0*/  ISETP.NE.U32.AND P1, PT, RZ, UR8, PT ;  /* 0x00000008ff007c0c */ /* 0x000fe2000bf25070 */
[----:B------:R-:W-:-:S05]  /*06f0*/  IMAD R6, R0, 0x16a88000, RZ ;  /* 0x16a8800000067824 */ /* 0x000fca00078e02ff */
[----:B------:R-:W-:Y:S01]  /*0700*/  LEA.HI R5, R5, R6, RZ, 0xf ;  /* 0x0000000605057211 */ /* 0x000fe200078f78ff */
[----:B------:R-:W-:-:S04]  /*0710*/  HFMA2 R6, -RZ, RZ, 0, 2.98023223876953125e-07 ;  /* 0x00000005ff067431 */ /* 0x000fc800000001ff */
[----:B------:R-:W-:Y:S01]  /*0720*/  IMAD R5, R5, 0x1b873593, RZ ;  /* 0x1b87359305057824 */ /* 0x000fe200078e02ff */
[----:B---3--:R-:W3:Y:S04]  /*0730*/  MUFU.RCP R8, R8 ;  /* 0x0000000800087308 */ /* 0x008ee80000001000 */
[----:B------:R-:W-:-:S04]  /*0740*/  LOP3.LUT R5, R5, UR9, RZ, 0x3c, !PT ;  /* 0x0000000905057c12 */ /* 0x000fc8000f8e3cff */
[----:B------:R-:W-:-:S05]  /*0750*/  SHF.L.W.U32.HI R5, R5, 0xd, R5 ;  /* 0x0000000d05057819 */ /* 0x000fca0000010e05 */
[----:B------:R-:W-:-:S05]  /*0760*/  IMAD R5, R5, R6, -0x19ab949c ;  /* 0xe6546b6405057424 */ /* 0x000fca00078e0206 */
[----:B------:R-:W-:Y:S01]  /*0770*/  SHF.R.U32.HI R6, RZ, 0x10, R5 ;  /* 0x00000010ff067819 */ /* 0x000fe20000011605 */
[----:B---3--:R-:W-:-:S03]  /*0780*/  VIADD R7, R8, 0xffffffe ;  /* 0x0ffffffe08077836 */ /* 0x008fc60000000000 */
[----:B------:R-:W-:-:S03]  /*0790*/  LOP3.LUT R6, R5, 0x4, R6, 0x96, !PT ;  /* 0x0000000405067812 */ /* 0x000fc600078e9606 */
[----:B------:R-:W3:Y:S02]  /*07a0*/  F2I.FTZ.U32.TRUNC.NTZ R7, R7 ;  /* 0x0000000700077305 */ /* 0x000ee4000021f000 */
[----:B------:R-:W-:-:S05]  /*07b0*/  IMAD R6, R6, -0x7a143595, RZ ;  /* 0x85ebca6b06067824 */ /* 0x000fca00078e02ff */
[----:B------:R-:W-:-:S04]  /*07c0*/  SHF.R.U32.HI R5, RZ, 0xd, R6 ;  /* 0x0000000dff057819 */ /* 0x000fc80000011606 */
[----:B------:R-:W-:Y:S01]  /*07d0*/  LOP3.LUT R5, R5, R6, RZ, 0x3c, !PT ;  /* 0x0000000605057212 */ /* 0x000fe200078e3cff */
[----:B------:R-:W-:Y:S02]  /*07e0*/  IMAD.MOV.U32 R6, RZ, RZ, RZ ;  /* 0x000000ffff067224 */ /* 0x000fe400078e00ff */
[----:B---3--:R-:W-:Y:S02]  /*07f0*/  IMAD.MOV R9, RZ, RZ, -R7 ;  /* 0x000000ffff097224 */ /* 0x008fe400078e0a07 */
[----:B------:R-:W-:Y:S02]  /*0800*/  IMAD R5, R5, -0x3d4d51cb, RZ ;  /* 0xc2b2ae3505057824 */ /* 0x000fe400078e02ff */
[----:B------:R-:W-:-:S03]  /*0810*/  IMAD R9, R9, UR8, RZ ;  /* 0x0000000809097c24 */ /* 0x000fc6000f8e02ff */
[----:B------:R-:W-:Y:S01]  /*0820*/  SHF.R.U32.HI R8, RZ, 0x10, R5 ;  /* 0x00000010ff087819 */ /* 0x000fe20000011605 */
[----:B------:R-:W-:-:S03]  /*0830*/  IMAD.HI.U32 R9, R7, R9, R6 ;  /* 0x0000000907097227 */ /* 0x000fc600078e0006 */
[----:B------:R-:W-:-:S05]  /*0840*/  LOP3.LUT R8, R8, R5, RZ, 0x3c, !PT ;  /* 0x0000000508087212 */ /* 0x000fca00078e3cff */
[----:B------:R-:W-:-:S04]  /*0850*/  IMAD.HI.U32 R5, R9, R8, RZ ;  /* 0x0000000809057227 */ /* 0x000fc800078e00ff */
[----:B------:R-:W-:-:S04]  /*0860*/  IMAD.MOV R5, RZ, RZ, -R5 ;  /* 0x000000ffff057224 */ /* 0x000fc800078e0a05 */
[----:B------:R-:W-:-:S05]  /*0870*/  IMAD R7, R5, UR8, R8 ;  /* 0x0000000805077c24 */ /* 0x000fca000f8e0208 */
[----:B------:R-:W-:-:S13]  /*0880*/  ISETP.GE.U32.AND P0, PT, R7, UR8, PT ;  /* 0x0000000807007c0c */ /* 0x000fda000bf06070 */
[----:B------:R-:W-:-:S04]  /*0890*/  @P0 IADD3 R7, PT, PT, R7, -UR8, RZ ;  /* 0x8000000807070c10 */ /* 0x000fc8000fffe0ff */
[----:B------:R-:W-:-:S13]  /*08a0*/  ISETP.GE.U32.AND P0, PT, R7, UR8, PT ;  /* 0x0000000807007c0c */ /* 0x000fda000bf06070 */
[----:B------:R-:W-:Y:S01]  /*08b0*/  @P0 VIADD R7, R7, -UR8 ;  /* 0x8000000807070c36 */ /* 0x000fe20008000000 */
[----:B------:R-:W-:-:S07]  /*08c0*/  @!P1 LOP3.LUT R7, RZ, UR8, RZ, 0x33, !PT ;  /* 0x00000008ff079c12 */ /* 0x000fce000f8e33ff */
.L_x_12:
[----:B-1----:R-:W-:-:S04]  /*08d0*/  IMAD R7, R4, UR5, R7 ;  /* 0x0000000504077c24 */ /* 0x002fc8000f8e0207 */
[----:B0-----:R-:W-:-:S06]  /*08e0*/  IMAD.WIDE.U32 R6, R7, 0x4, R2 ;  /* 0x0000000407067825 */ /* 0x001fcc00078e0002 */
[----:B------:R-:W4:Y:S01]  /*08f0*/  ATOMG.E.EXCH.STRONG.GPU PT, R7, desc[UR6][R6.64], R0 ;  /* 0x80000000060779a8 */ /* 0x000f22000c1ef106 */
[----:B------:R-:W-:Y:S01]  /*0900*/  UIADD3 UR5, UPT, UPT, UR5, 0x1, URZ ;  /* 0x0000000105057890 */ /* 0x000fe2000fffe0ff */
[----:B----4-:R-:W-:-:S04]  /*0910*/  ISETP.NE.AND P0, PT, R7, R0, PT ;  /* 0x000000000700720c */ /* 0x010fc80003f05270 */
[----:B------:R-:W-:-:S13]  /*0920*/  ISETP.EQ.OR P0, PT, R7, RZ, !P0 ;  /* 0x000000ff0700720c */ /* 0x000fda0004702670 */
[----:B--23--:R-:W-:Y:S05]  /*0930*/  @P0 EXIT ;  /* 0x000000000000094d */ /* 0x00cfea0003800000 */
[----:B------:R-:W-:Y:S01]  /*0940*/  UISETP.NE.AND UP1, UPT, UR5, UR10, UPT ;  /* 0x0000000a0500728c */ /* 0x000fe2000bf25270 */
[----:B------:R-:W-:-:S08]  /*0950*/  IMAD.MOV.U32 R0, RZ, RZ, R7 ;  /* 0x000000ffff007224 */ /* 0x000fd000078e0007 */
[----:B------:R-:W-:Y:S05]  /*0960*/  BRA.U UP1, `(.L_x_13) ;  /* 0xfffffff901107547 */ /* 0x000fea000b83ffff */
.L_x_9:
[----:B------:R-:W-:Y:S05]  /*0970*/  BRA.U UP0, `(.L_x_14) ;  /* 0xfffffff500e07547 */ /* 0x000fea000b83ffff */
.L_x_8:
[----:B0-----:R-:W0:Y:S01]  /*0980*/  LDC.64 R2, c[0x0][0x3a8] ;  /* 0x0000ea00ff027b82 */ /* 0x001e220000000a00 */
[----:B------:R-:W-:-:S05]  /*0990*/  IMAD.MOV.U32 R5, RZ, RZ, 0x1 ;  /* 0x00000001ff057424 */ /* 0x000fca00078e00ff */
[----:B0-----:R-:W-:Y:S01]  /*09a0*/  ATOMG.E.EXCH.STRONG.GPU PT, RZ, desc[UR6][R2.64], R5 ;  /* 0x8000000502ff79a8 */ /* 0x001fe2000c1ef106 */
[----:B------:R-:W-:Y:S05]  /*09b0*/  EXIT ;  /* 0x000000000000794d */ /* 0x000fea0003800000 */
.L_x_15:
        /* <DEDUP_REMOVED lines=12> */
.L_x_17:


//--------------------- .nv.shared.reserved.0     --------------------------
	.section	.nv.shared.reserved.0,"aw",@nobits
	.weak		__nv_reservedSMEM_offset_0_alias
	.size		__nv_reservedSMEM_offset_0_alias, 0, 64
	.other		__nv_reservedSMEM_offset_0_alias,@"STO_CUDA_RESERVED_SHARED STV_DEFAULT"
__nv_reservedSMEM_offset_0_alias:
	.zero		0
	.zero		64


//--------------------- .nv.constant0._Z16cuckooHashLookupPjS_Pbjjjj --------------------------
	.section	.nv.constant0._Z16cuckooHashLookupPjS_Pbjjjj,"a",@progbits
	.sectionflags	@""
	.align	4
.nv.constant0._Z16cuckooHashLookupPjS_Pbjjjj:
	.zero		936


//--------------------- .nv.constant0._Z16cuckooHashInsertPjS_jjjjjPi --------------------------
	.section	.nv.constant0._Z16cuckooHashInsertPjS_jjjjjPi,"a",@progbits
	.sectionflags	@""
	.align	4
.nv.constant0._Z16cuckooHashInsertPjS_jjjjjPi:
	.zero		944


//--------------------- SYMBOLS --------------------------

	.type		.nv.reservedSmem.offset0,@object
	.size		.nv.reservedSmem.offset0,0x4
